//
// Generated by NVIDIA NVVM Compiler
//
// Compiler Build ID: CL-36424714
// Cuda compilation tools, release 13.0, V13.0.88
// Based on NVVM 20.0.0
//

.version 9.0
.target sm_100
.address_size 64

	// .globl	_Z18kernelSumaMatricesPdS_S_ii

.visible .entry _Z18kernelSumaMatricesPdS_S_ii(
	.param .u64 .ptr .align 1 _Z18kernelSumaMatricesPdS_S_ii_param_0,
	.param .u64 .ptr .align 1 _Z18kernelSumaMatricesPdS_S_ii_param_1,
	.param .u64 .ptr .align 1 _Z18kernelSumaMatricesPdS_S_ii_param_2,
	.param .u32 _Z18kernelSumaMatricesPdS_S_ii_param_3,
	.param .u32 _Z18kernelSumaMatricesPdS_S_ii_param_4
)
{
	.reg .pred 	%p<5>;
	.reg .b32 	%r<23>;
	.reg .b64 	%rd<11>;
	.reg .b64 	%fd<4>;

	ld.param.u64 	%rd4, [_Z18kernelSumaMatricesPdS_S_ii_param_0];
	ld.param.u64 	%rd5, [_Z18kernelSumaMatricesPdS_S_ii_param_1];
	ld.param.u64 	%rd6, [_Z18kernelSumaMatricesPdS_S_ii_param_2];
	ld.param.u32 	%r11, [_Z18kernelSumaMatricesPdS_S_ii_param_3];
	ld.param.u32 	%r12, [_Z18kernelSumaMatricesPdS_S_ii_param_4];
	mov.u32 	%r13, %tid.x;
	mov.u32 	%r14, %ctaid.x;
	mov.u32 	%r1, %ntid.x;
	mad.lo.s32 	%r21, %r14, %r1, %r13;
	setp.ge.s32 	%p1, %r21, %r11;
	@%p1 bra 	$L__BB0_6;
	mov.u32 	%r15, %tid.y;
	mov.u32 	%r16, %ctaid.y;
	mov.u32 	%r17, %ntid.y;
	mad.lo.s32 	%r3, %r16, %r17, %r15;
	mov.u32 	%r18, %nctaid.x;
	mul.lo.s32 	%r4, %r1, %r18;
	mov.u32 	%r19, %nctaid.y;
	mul.lo.s32 	%r5, %r17, %r19;
	cvta.to.global.u64 	%rd1, %rd5;
	cvta.to.global.u64 	%rd2, %rd6;
	cvta.to.global.u64 	%rd3, %rd4;
$L__BB0_2:
	setp.ge.s32 	%p2, %r3, %r12;
	@%p2 bra 	$L__BB0_5;
	mul.lo.s32 	%r7, %r21, %r12;
	mov.u32 	%r22, %r3;
$L__BB0_4:
	add.s32 	%r20, %r22, %r7;
	mul.wide.s32 	%rd7, %r20, 8;
	add.s64 	%rd8, %rd1, %rd7;
	ld.global.f64 	%fd1, [%rd8];
	add.s64 	%rd9, %rd2, %rd7;
	ld.global.f64 	%fd2, [%rd9];
	add.f64 	%fd3, %fd1, %fd2;
	add.s64 	%rd10, %rd3, %rd7;
	st.global.f64 	[%rd10], %fd3;
	add.s32 	%r22, %r22, %r4;
	setp.lt.s32 	%p3, %r22, %r12;
	@%p3 bra 	$L__BB0_4;
$L__BB0_5:
	add.s32 	%r21, %r21, %r5;
	setp.lt.s32 	%p4, %r21, %r11;
	@%p4 bra 	$L__BB0_2;
$L__BB0_6:
	ret;

}


// ===== COMPILED SASS (sm_100) =====

	.target	sm_100

	.elftype	@"ET_EXEC"


//--------------------- .note.nv.tkinfo           --------------------------
	.section	.note.nv.tkinfo,"",@"SHT_NOTE"
	.sectionflags	@"SHF_NOTE_NV_TKINFO"
	.tkinfo
        /*0018*/ 	.word	0x00000002
        /*0030*/ 	.string	""
        /*0030*/ 	.string	"ptxas"
        /*0030*/ 	.string	"Cuda compilation tools, release 13.0, V13.0.88"
        /*0030*/ 	.string	"Build cuda_13.0.r13.0/compiler.36424714_0"
        /*0030*/ 	.string	"-arch sm_100 -m 64 "



//--------------------- .note.nv.cuinfo           --------------------------
	.section	.note.nv.cuinfo,"",@"SHT_NOTE"
	.sectionflags	@"SHF_NOTE_NV_CUINFO"
        /*0018*/ 	.short	0x0002
        /*001a*/ 	.short	0x0064
        /*001c*/ 	.short	0x0082
	.zero		2


//--------------------- .nv.info                  --------------------------
	.section	.nv.info,"",@"SHT_CUDA_INFO"
	.align	4


	//----- nvinfo : EIATTR_REGCOUNT
	.align		4
        /*0000*/ 	.byte	0x04, 0x2f
        /*0002*/ 	.short	(.L_1 - .L_0)
	.align		4
.L_0:
        /*0004*/ 	.word	index@(_Z18kernelSumaMatricesPdS_S_ii)
        /*0008*/ 	.word	0x00000018


	//----- nvinfo : EIATTR_FRAME_SIZE
	.align		4
.L_1:
        /*000c*/ 	.byte	0x04, 0x11
        /*000e*/ 	.short	(.L_3 - .L_2)
	.align		4
.L_2:
        /*0010*/ 	.word	index@(_Z18kernelSumaMatricesPdS_S_ii)
        /*0014*/ 	.word	0x00000000


	//----- nvinfo : EIATTR_MIN_STACK_SIZE
	.align		4
.L_3:
        /*0018*/ 	.byte	0x04, 0x12
        /*001a*/ 	.short	(.L_5 - .L_4)
	.align		4
.L_4:
        /*001c*/ 	.word	index@(_Z18kernelSumaMatricesPdS_S_ii)
        /*0020*/ 	.word	0x00000000
.L_5:


//--------------------- .nv.compat                --------------------------
	.section	.nv.compat,"",@"SHT_CUDA_COMPAT_INFO"
	.align	4
        /*0000*/ 	.byte	0x02, 0x09, 0x00, 0x00, 0x02, 0x02, 0x01, 0x00, 0x02, 0x05, 0x05, 0x00, 0x03, 0x07, 0x01, 0x01
        /*0010*/ 	.byte	0x02, 0x03, 0x00, 0x00, 0x02, 0x06, 0x01, 0x00, 0x04, 0x0b, 0x08, 0x00, 0x01, 0x00, 0x00, 0x00
        /*0020*/ 	.byte	0x00, 0x00, 0x00, 0x00


//--------------------- .nv.info._Z18kernelSumaMatricesPdS_S_ii --------------------------
	.section	.nv.info._Z18kernelSumaMatricesPdS_S_ii,"",@"SHT_CUDA_INFO"
	.sectionflags	@""
	.align	4


	//----- nvinfo : EIATTR_CUDA_API_VERSION
	.align		4
        /*0000*/ 	.byte	0x04, 0x37
        /*0002*/ 	.short	(.L_7 - .L_6)
.L_6:
        /*0004*/ 	.word	0x00000082


	//----- nvinfo : EIATTR_KPARAM_INFO
	.align		4
.L_7:
        /*0008*/ 	.byte	0x04, 0x17
        /*000a*/ 	.short	(.L_9 - .L_8)
.L_8:
        /*000c*/ 	.word	0x00000000
        /*0010*/ 	.short	0x0004
        /*0012*/ 	.short	0x001c
        /*0014*/ 	.byte	0x00, 0xf0, 0x11, 0x00


	//----- nvinfo : EIATTR_KPARAM_INFO
	.align		4
.L_9:
        /*0018*/ 	.byte	0x04, 0x17
        /*001a*/ 	.short	(.L_11 - .L_10)
.L_10:
        /*001c*/ 	.word	0x00000000
        /*0020*/ 	.short	0x0003
        /*0022*/ 	.short	0x0018
        /*0024*/ 	.byte	0x00, 0xf0, 0x11, 0x00


	//----- nvinfo : EIATTR_KPARAM_INFO
	.align		4
.L_11:
        /*0028*/ 	.byte	0x04, 0x17
        /*002a*/ 	.short	(.L_13 - .L_12)
.L_12:
        /*002c*/ 	.word	0x00000000
        /*0030*/ 	.short	0x0002
        /*0032*/ 	.short	0x0010
        /*0034*/ 	.byte	0x00, 0xf5, 0x21, 0x00


	//----- nvinfo : EIATTR_KPARAM_INFO
	.align		4
.L_13:
        /*0038*/ 	.byte	0x04, 0x17
        /*003a*/ 	.short	(.L_15 - .L_14)
.L_14:
        /*003c*/ 	.word	0x00000000
        /*0040*/ 	.short	0x0001
        /*0042*/ 	.short	0x0008
        /*0044*/ 	.byte	0x00, 0xf5, 0x21, 0x00


	//----- nvinfo : EIATTR_KPARAM_INFO
	.align		4
.L_15:
        /*0048*/ 	.byte	0x04, 0x17
        /*004a*/ 	.short	(.L_17 - .L_16)
.L_16:
        /*004c*/ 	.word	0x00000000
        /*0050*/ 	.short	0x0000
        /*0052*/ 	.short	0x0000
        /*0054*/ 	.byte	0x00, 0xf5, 0x21, 0x00


	//----- nvinfo : EIATTR_SPARSE_MMA_MASK
	.align		4
.L_17:
        /*0058*/ 	.byte	0x03, 0x50
        /*005a*/ 	.short	0x0000


	//----- nvinfo : EIATTR_MAXREG_COUNT
	.align		4
        /*005c*/ 	.byte	0x03, 0x1b
        /*005e*/ 	.short	0x00ff


	//----- nvinfo : EIATTR_MERCURY_ISA_VERSION
	.align		4
        /*0060*/ 	.byte	0x03, 0x5f
        /*0062*/ 	.short	0x0101


	//----- nvinfo : EIATTR_VRC_CTA_INIT_COUNT
	.align		4
        /*0064*/ 	.byte	0x02, 0x4a
	.zero		1
	.zero		1


	//----- nvinfo : EIATTR_EXIT_INSTR_OFFSETS
	.align		4
        /*0068*/ 	.byte	0x04, 0x1c
        /*006a*/ 	.short	(.L_19 - .L_18)


	//   ....[0]....
.L_18:
        /*006c*/ 	.word	0x00000070


	//   ....[1]....
        /*0070*/ 	.word	0x00000290


	//----- nvinfo : EIATTR_CRS_STACK_SIZE
	.align		4
.L_19:
        /*0074*/ 	.byte	0x04, 0x1e
        /*0076*/ 	.short	(.L_21 - .L_20)
.L_20:
        /*0078*/ 	.word	0x00000000


	//----- nvinfo : EIATTR_CBANK_PARAM_SIZE
	.align		4
.L_21:
        /*007c*/ 	.byte	0x03, 0x19
        /*007e*/ 	.short	0x0020


	//----- nvinfo : EIATTR_PARAM_CBANK
	.align		4
        /*0080*/ 	.byte	0x04, 0x0a
        /*0082*/ 	.short	(.L_23 - .L_22)
	.align		4
.L_22:
        /*0084*/ 	.word	index@(.nv.constant0._Z18kernelSumaMatricesPdS_S_ii)
        /*0088*/ 	.short	0x0380
        /*008a*/ 	.short	0x0020


	//----- nvinfo : EIATTR_SW_WAR
	.align		4
.L_23:
        /*008c*/ 	.byte	0x04, 0x36
        /*008e*/ 	.short	(.L_25 - .L_24)
.L_24:
        /*0090*/ 	.word	0x00000008
.L_25:


//--------------------- .nv.callgraph             --------------------------
	.section	.nv.callgraph,"",@"SHT_CUDA_CALLGRAPH"
	.align	4
	.sectionentsize	8
	.align		4
        /*0000*/ 	.word	0x00000000
	.align		4
        /*0004*/ 	.word	0xffffffff
	.align		4
        /*0008*/ 	.word	0x00000000
	.align		4
        /*000c*/ 	.word	0xfffffffe
	.align		4
        /*0010*/ 	.word	0x00000000
	.align		4
        /*0014*/ 	.word	0xfffffffd
	.align		4
        /*0018*/ 	.word	0x00000000
	.align		4
        /*001c*/ 	.word	0xfffffffc


//--------------------- .text._Z18kernelSumaMatricesPdS_S_ii --------------------------
	.section	.text._Z18kernelSumaMatricesPdS_S_ii,"ax",@progbits
	.align	128
        .global         _Z18kernelSumaMatricesPdS_S_ii
        .type           _Z18kernelSumaMatricesPdS_S_ii,@function
        .size           _Z18kernelSumaMatricesPdS_S_ii,(.L_x_5 - _Z18kernelSumaMatricesPdS_S_ii)
        .other          _Z18kernelSumaMatricesPdS_S_ii,@"STO_CUDA_ENTRY STV_DEFAULT"
_Z18kernelSumaMatricesPdS_S_ii:
.text._Z18kernelSumaMatricesPdS_S_ii:
[----:B------:R-:W-:Y:S01]  /*0000*/  LDC R1, c[0x0][0x37c] ;  /* 0x0000df00ff017b82 */ /* 0x000fe20000000800 */
[----:B------:R-:W0:Y:S07]  /*0010*/  S2R R0, SR_TID.X ;  /* 0x0000000000007919 */ /* 0x000e2e0000002100 */
[----:B------:R-:W0:Y:S01]  /*0020*/  S2UR UR4, SR_CTAID.X ;  /* 0x00000000000479c3 */ /* 0x000e220000002500 */
[----:B------:R-:W1:Y:S07]  /*0030*/  LDCU UR5, c[0x0][0x398] ;  /* 0x00007300ff0577ac */ /* 0x000e6e0008000800 */
[----:B------:R-:W0:Y:S02]  /*0040*/  LDC R17, c[0x0][0x360] ;  /* 0x0000d800ff117b82 */ /* 0x000e240000000800 */
[----:B0-----:R-:W-:-:S05]  /*0050*/  IMAD R0, R17, UR4, R0 ;  /* 0x0000000411007c24 */ /* 0x001fca000f8e0200 */
[----:B-1----:R-:W-:-:S13]  /*0060*/  ISETP.GE.AND P0, PT, R0, UR5, PT ;  /* 0x0000000500007c0c */ /* 0x002fda000bf06270 */
[----:B------:R-:W-:Y:S05]  /*0070*/  @P0 EXIT ;  /* 0x000000000000094d */ /* 0x000fea0003800000 */
[----:B------:R-:W0:Y:S01]  /*0080*/  S2R R16, SR_TID.Y ;  /* 0x0000000000107919 */ /* 0x000e220000002200 */
[----:B------:R-:W0:Y:S01]  /*0090*/  S2UR UR4, SR_CTAID.Y ;  /* 0x00000000000479c3 */ /* 0x000e220000002600 */
[----:B------:R-:W1:Y:S07]  /*00a0*/  LDCU.64 UR8, c[0x0][0x358] ;  /* 0x00006b00ff0877ac */ /* 0x000e6e0008000a00 */
[----:B------:R-:W0:Y:S01]  /*00b0*/  LDC R19, c[0x0][0x364] ;  /* 0x0000d900ff137b82 */ /* 0x000e220000000800 */
[----:B------:R-:W2:Y:S01]  /*00c0*/  LDCU UR5, c[0x0][0x370] ;  /* 0x00006e00ff0577ac */ /* 0x000ea20008000800 */
[----:B------:R-:W3:Y:S01]  /*00d0*/  LDCU UR6, c[0x0][0x374] ;  /* 0x00006e80ff0677ac */ /* 0x000ee20008000800 */
[----:B--2---:R-:W-:-:S02]  /*00e0*/  IMAD R17, R17, UR5, RZ ;  /* 0x0000000511117c24 */ /* 0x004fc4000f8e02ff */
[C---:B0-----:R-:W-:Y:S02]  /*00f0*/  IMAD R16, R19.reuse, UR4, R16 ;  /* 0x0000000413107c24 */ /* 0x041fe4000f8e0210 */
[----:B-1-3--:R-:W-:-:S07]  /*0100*/  IMAD R19, R19, UR6, RZ ;  /* 0x0000000613137c24 */ /* 0x00afce000f8e02ff */
.L_x_3:
[----:B------:R-:W0:Y:S01]  /*0110*/  LDC R21, c[0x0][0x39c] ;  /* 0x0000e700ff157b82 */ /* 0x000e220000000800 */
[----:B------:R-:W-:Y:S01]  /*0120*/  BSSY.RECONVERGENT B0, `(.L_x_0) ;  /* 0x0000012000007945 */ /* 0x000fe20003800200 */
[----:B0-----:R-:W-:-:S13]  /*0130*/  ISETP.GE.AND P0, PT, R16, R21, PT ;  /* 0x000000151000720c */ /* 0x001fda0003f06270 */
[----:B---3--:R-:W-:Y:S05]  /*0140*/  @P0 BRA `(.L_x_1) ;  /* 0x00000000003c0947 */ /* 0x008fea0003800000 */
[----:B------:R-:W0:Y:S01]  /*0150*/  LDC.64 R2, c[0x0][0x390] ;  /* 0x0000e400ff027b82 */ /* 0x000e220000000a00 */
[----:B------:R-:W-:-:S07]  /*0160*/  MOV R18, R16 ;  /* 0x0000001000127202 */ /* 0x000fce0000000f00 */
[----:B------:R-:W1:Y:S08]  /*0170*/  LDC.64 R4, c[0x0][0x380] ;  /* 0x0000e000ff047b82 */ /* 0x000e700000000a00 */
[----:B------:R-:W2:Y:S02]  /*0180*/  LDC.64 R6, c[0x0][0x388] ;  /* 0x0000e200ff067b82 */ /* 0x000ea40000000a00 */
.L_x_2:
[----:B---3--:R-:W-:-:S04]  /*0190*/  IMAD R15, R0, R21, R18 ;  /* 0x00000015000f7224 */ /* 0x008fc800078e0212 */
[----:B--2---:R-:W-:-:S04]  /*01a0*/  IMAD.WIDE R8, R15, 0x8, R6 ;  /* 0x000000080f087825 */ /* 0x004fc800078e0206 */
[C---:B0-----:R-:W-:Y:S02]  /*01b0*/  IMAD.WIDE R10, R15.reuse, 0x8, R2 ;  /* 0x000000080f0a7825 */ /* 0x041fe400078e0202 */
[----:B------:R-:W2:Y:S04]  /*01c0*/  LDG.E.64 R8, desc[UR8][R8.64] ;  /* 0x0000000808087981 */ /* 0x000ea8000c1e1b00 */
[----:B------:R-:W2:Y:S01]  /*01d0*/  LDG.E.64 R10, desc[UR8][R10.64] ;  /* 0x000000080a0a7981 */ /* 0x000ea2000c1e1b00 */
[----:B-1----:R-:W-:Y:S01]  /*01e0*/  IMAD.WIDE R14, R15, 0x8, R4 ;  /* 0x000000080f0e7825 */ /* 0x002fe200078e0204 */
[----:B------:R-:W-:-:S04]  /*01f0*/  IADD3 R18, PT, PT, R17, R18, RZ ;  /* 0x0000001211127210 */ /* 0x000fc80007ffe0ff */
[----:B------:R-:W-:Y:S01]  /*0200*/  ISETP.GE.AND P0, PT, R18, R21, PT ;  /* 0x000000151200720c */ /* 0x000fe20003f06270 */
[----:B--2---:R-:W-:-:S07]  /*0210*/  DADD R12, R8, R10 ;  /* 0x00000000080c7229 */ /* 0x004fce000000000a */
[----:B------:R3:W-:Y:S05]  /*0220*/  STG.E.64 desc[UR8][R14.64], R12 ;  /* 0x0000000c0e007986 */ /* 0x0007ea000c101b08 */
[----:B------:R-:W-:Y:S05]  /*0230*/  @!P0 BRA `(.L_x_2) ;  /* 0xfffffffc00d48947 */ /* 0x000fea000383ffff */
.L_x_1:
[----:B------:R-:W-:Y:S05]  /*0240*/  BSYNC.RECONVERGENT B0 ;  /* 0x0000000000007941 */ /* 0x000fea0003800200 */
.L_x_0:
[----:B------:R-:W0:Y:S01]  /*0250*/  LDCU UR4, c[0x0][0x398] ;  /* 0x00007300ff0477ac */ /* 0x000e220008000800 */
[----:B------:R-:W-:-:S04]  /*0260*/  IADD3 R0, PT, PT, R19, R0, RZ ;  /* 0x0000000013007210 */ /* 0x000fc80007ffe0ff */
[----:B0-----:R-:W-:-:S13]  /*0270*/  ISETP.GE.AND P0, PT, R0, UR4, PT ;  /* 0x0000000400007c0c */ /* 0x001fda000bf06270 */
[----:B------:R-:W-:Y:S05]  /*0280*/  @!P0 BRA `(.L_x_3) ;  /* 0xfffffffc00a08947 */ /* 0x000fea000383ffff */
[----:B------:R-:W-:Y:S05]  /*0290*/  EXIT ;  /* 0x000000000000794d */ /* 0x000fea0003800000 */
.L_x_4:
[----:B------:R-:W-:-:S00]  /*02a0*/  BRA `(.L_x_4) ;  /* 0xfffffffc00fc7947 */ /* 0x000fc0000383ffff */
[----:B------:R-:W-:-:S00]  /*02b0*/  NOP ;  /* 0x0000000000007918 */ /* 0x000fc00000000000 */
        /* <DEDUP_REMOVED lines=12> */
.L_x_5:


//--------------------- .nv.shared.reserved.0     --------------------------
	.section	.nv.shared.reserved.0,"aw",@nobits
	.weak		__nv_reservedSMEM_offset_0_alias
	.size		__nv_reservedSMEM_offset_0_alias, 0, 64
	.other		__nv_reservedSMEM_offset_0_alias,@"STO_CUDA_RESERVED_SHARED STV_DEFAULT"
__nv_reservedSMEM_offset_0_alias:
	.zero		0
	.zero		64


//--------------------- .nv.constant0._Z18kernelSumaMatricesPdS_S_ii --------------------------
	.section	.nv.constant0._Z18kernelSumaMatricesPdS_S_ii,"a",@progbits
	.sectionflags	@""
	.align	4
.nv.constant0._Z18kernelSumaMatricesPdS_S_ii:
	.zero		928


//--------------------- SYMBOLS --------------------------

	.type		.nv.reservedSmem.offset0,@object
	.size		.nv.reservedSmem.offset0,0x4
